	.headerflags	@"EF_CUDA_TEXMODE_UNIFIED EF_CUDA_64BIT_ADDRESS EF_CUDA_ACCELERATORS EF_CUDA_SM90 EF_CUDA_VIRTUAL_SM(EF_CUDA_SM90)"
	.elftype	@"ET_EXEC"


//--------------------- .nv.info                  --------------------------
	.section	.nv.info,"",@"SHT_CUDA_INFO"
	.align	4


	//----- nvinfo : EIATTR_REGCOUNT
	.align		4
        /*0000*/ 	.byte	0x04, 0x2f
        /*0002*/ 	.short	(.L_2 - .L_1)
	.align		4
.L_1:
        /*0004*/ 	.word	index@(triton_poi_fused_add_convolution_elu_mul_22)
        /*0008*/ 	.word	0x00000014


	//----- nvinfo : EIATTR_MIN_STACK_SIZE
	.align		4
.L_2:
        /*000c*/ 	.byte	0x04, 0x12
        /*000e*/ 	.short	(.L_4 - .L_3)
	.align		4
.L_3:
        /*0010*/ 	.word	index@(triton_poi_fused_add_convolution_elu_mul_22)
        /*0014*/ 	.word	0x00000000


	//----- nvinfo : EIATTR_FRAME_SIZE
	.align		4
.L_4:
        /*0018*/ 	.byte	0x04, 0x11
        /*001a*/ 	.short	(.L_6 - .L_5)
	.align		4
.L_5:
        /*001c*/ 	.word	index@(triton_poi_fused_add_convolution_elu_mul_22)
        /*0020*/ 	.word	0x00000000


	//----- nvinfo : EIATTR_MIN_STACK_SIZE
	.align		4
.L_6:
        /*0024*/ 	.byte	0x04, 0x12
        /*0026*/ 	.short	(.L_8 - .L_7)
	.align		4
.L_7:
        /*0028*/ 	.word	index@(triton_poi_fused_add_convolution_elu_mul_22)
        /*002c*/ 	.word	0x00000000
.L_8:


//--------------------- .nv.info.triton_poi_fused_add_convolution_elu_mul_22 --------------------------
	.section	.nv.info.triton_poi_fused_add_convolution_elu_mul_22,"",@"SHT_CUDA_INFO"
	.sectionflags	@""
	.align	4


	//----- nvinfo : EIATTR_CUDA_API_VERSION
	.align		4
        /*0000*/ 	.byte	0x04, 0x37
        /*0002*/ 	.short	(.L_10 - .L_9)
.L_9:
        /*0004*/ 	.word	0x0000007c


	//----- nvinfo : EIATTR_KPARAM_INFO
	.align		4
.L_10:
        /*0008*/ 	.byte	0x04, 0x17
        /*000a*/ 	.short	(.L_12 - .L_11)
.L_11:
        /*000c*/ 	.word	0x00000000
        /*0010*/ 	.short	0x0005
        /*0012*/ 	.short	0x0028
        /*0014*/ 	.byte	0x00, 0xf0, 0x11, 0x00


	//----- nvinfo : EIATTR_KPARAM_INFO
	.align		4
.L_12:
        /*0018*/ 	.byte	0x04, 0x17
        /*001a*/ 	.short	(.L_14 - .L_13)
.L_13:
        /*001c*/ 	.word	0x00000000
        /*0020*/ 	.short	0x0004
        /*0022*/ 	.short	0x0020
        /*0024*/ 	.byte	0x00, 0xf4, 0x21, 0x00


	//----- nvinfo : EIATTR_KPARAM_INFO
	.align		4
.L_14:
        /*0028*/ 	.byte	0x04, 0x17
        /*002a*/ 	.short	(.L_16 - .L_15)
.L_15:
        /*002c*/ 	.word	0x00000000
        /*0030*/ 	.short	0x0003
        /*0032*/ 	.short	0x0018
        /*0034*/ 	.byte	0x00, 0xf4, 0x21, 0x00


	//----- nvinfo : EIATTR_KPARAM_INFO
	.align		4
.L_16:
        /*0038*/ 	.byte	0x04, 0x17
        /*003a*/ 	.short	(.L_18 - .L_17)
.L_17:
        /*003c*/ 	.word	0x00000000
        /*0040*/ 	.short	0x0002
        /*0042*/ 	.short	0x0010
        /*0044*/ 	.byte	0x00, 0xf4, 0x21, 0x00


	//----- nvinfo : EIATTR_KPARAM_INFO
	.align		4
.L_18:
        /*0048*/ 	.byte	0x04, 0x17
        /*004a*/ 	.short	(.L_20 - .L_19)
.L_19:
        /*004c*/ 	.word	0x00000000
        /*0050*/ 	.short	0x0001
        /*0052*/ 	.short	0x0008
        /*0054*/ 	.byte	0x00, 0xf4, 0x21, 0x00


	//----- nvinfo : EIATTR_KPARAM_INFO
	.align		4
.L_20:
        /*0058*/ 	.byte	0x04, 0x17
        /*005a*/ 	.short	(.L_22 - .L_21)
.L_21:
        /*005c*/ 	.word	0x00000000
        /*0060*/ 	.short	0x0000
        /*0062*/ 	.short	0x0000
        /*0064*/ 	.byte	0x00, 0xf4, 0x21, 0x00


	//----- nvinfo : EIATTR_SPARSE_MMA_MASK
	.align		4
.L_22:
        /*0068*/ 	.byte	0x03, 0x50
        /*006a*/ 	.short	0x0000


	//----- nvinfo : EIATTR_MAXREG_COUNT
	.align		4
        /*006c*/ 	.byte	0x03, 0x1b
        /*006e*/ 	.short	0x00ff


	//----- nvinfo : EIATTR_EXIT_INSTR_OFFSETS
	.align		4
        /*0070*/ 	.byte	0x04, 0x1c
        /*0072*/ 	.short	(.L_24 - .L_23)


	//   ....[0]....
.L_23:
        /*0074*/ 	.word	0x00000570


	//----- nvinfo : EIATTR_REQNTID
	.align		4
.L_24:
        /*0078*/ 	.byte	0x04, 0x10
        /*007a*/ 	.short	(.L_26 - .L_25)
.L_25:
        /*007c*/ 	.word	0x00000100
        /*0080*/ 	.word	0x00000001
        /*0084*/ 	.word	0x00000001


	//----- nvinfo : EIATTR_CBANK_PARAM_SIZE
	.align		4
.L_26:
        /*0088*/ 	.byte	0x03, 0x19
        /*008a*/ 	.short	0x002c


	//----- nvinfo : EIATTR_PARAM_CBANK
	.align		4
        /*008c*/ 	.byte	0x04, 0x0a
        /*008e*/ 	.short	(.L_28 - .L_27)
	.align		4
.L_27:
        /*0090*/ 	.word	index@(.nv.constant0.triton_poi_fused_add_convolution_elu_mul_22)
        /*0094*/ 	.short	0x0210
        /*0096*/ 	.short	0x002c


	//----- nvinfo : EIATTR_SW_WAR
	.align		4
.L_28:
        /*0098*/ 	.byte	0x04, 0x36
        /*009a*/ 	.short	(.L_30 - .L_29)
.L_29:
        /*009c*/ 	.word	0x00000008
.L_30:


//--------------------- .nv.callgraph             --------------------------
	.section	.nv.callgraph,"",@"SHT_CUDA_CALLGRAPH"
	.align	4
	.sectionentsize	8
	.align		4
        /*0000*/ 	.word	0x00000000
	.align		4
        /*0004*/ 	.word	0xffffffff
	.align		4
        /*0008*/ 	.word	0x00000000
	.align		4
        /*000c*/ 	.word	0xfffffffe
	.align		4
        /*0010*/ 	.word	0x00000000
	.align		4
        /*0014*/ 	.word	0xfffffffd
	.align		4
        /*0018*/ 	.word	0x00000000
	.align		4
        /*001c*/ 	.word	0xfffffffc


//--------------------- .nv.constant4             --------------------------
	.section	.nv.constant4,"a",@progbits
	.align	8
	.align		8
.nv.constant4:
        /*0000*/ 	.dword	_$_str


//--------------------- .text.triton_poi_fused_add_convolution_elu_mul_22 --------------------------
	.section	.text.triton_poi_fused_add_convolution_elu_mul_22,"ax",@progbits
	.align	128
        .global         triton_poi_fused_add_convolution_elu_mul_22
        .type           triton_poi_fused_add_convolution_elu_mul_22,@function
        .size           triton_poi_fused_add_convolution_elu_mul_22,(.L_x_1 - triton_poi_fused_add_convolution_elu_mul_22)
        .other          triton_poi_fused_add_convolution_elu_mul_22,@"STO_CUDA_ENTRY STV_DEFAULT"
triton_poi_fused_add_convolution_elu_mul_22:
.text.triton_poi_fused_add_convolution_elu_mul_22:
[----:B------:R-:W-:Y:S01]  /*0000*/  LDC R1, c[0x0][0x28] ;  /* 0x00000a00ff017b82 */ /* 0x000fe20000000800 */
[----:B------:R-:W1:Y:S07]  /*0010*/  S2R R0, SR_TID.X ;  /* 0x0000000000007919 */ /* 0x000e6e0000002100 */
[----:B------:R-:W2:Y:S01]  /*0020*/  LDC.64 R6, c[0x0][0x218] ;  /* 0x00008600ff067b82 */ /* 0x000ea20000000a00 */
[----:B------:R-:W-:Y:S01]  /*0030*/  ULDC.64 UR4, c[0x0][0x208] ;  /* 0x0000820000047ab9 */ /* 0x000fe20000000a00 */
[----:B------:R-:W3:Y:S06]  /*0040*/  S2R R11, SR_CTAID.X ;  /* 0x00000000000b7919 */ /* 0x000eec0000002500 */
[----:B------:R-:W4:Y:S08]  /*0050*/  LDC.64 R2, c[0x0][0x210] ;  /* 0x00008400ff027b82 */ /* 0x000f300000000a00 */
[----:B------:R-:W5:Y:S08]  /*0060*/  LDC.64 R8, c[0x0][0x220] ;  /* 0x00008800ff087b82 */ /* 0x000f700000000a00 */
[----:B------:R-:W5:Y:S01]  /*0070*/  LDC.64 R4, c[0x0][0x228] ;  /* 0x00008a00ff047b82 */ /* 0x000f620000000a00 */
[----:B-1----:R-:W-:-:S04]  /*0080*/  SHF.L.U32 R0, R0, 0x1, RZ ;  /* 0x0000000100007819 */ /* 0x002fc800000006ff */
[----:B------:R-:W-:Y:S02]  /*0090*/  LOP3.LUT R0, R0, 0x1fe, RZ, 0xc0, !PT ;  /* 0x000001fe00007812 */ /* 0x000fe400078ec0ff */
[----:B---3--:R-:W-:Y:S02]  /*00a0*/  SHF.R.S32.HI R10, RZ, 0x16, R11 ;  /* 0x00000016ff0a7819 */ /* 0x008fe4000001140b */
[----:B------:R-:W-:Y:S02]  /*00b0*/  LEA R0, R11, R0, 0x9 ;  /* 0x000000000b007211 */ /* 0x000fe400078e48ff */
[----:B------:R-:W-:-:S03]  /*00c0*/  SGXT R11, R10, 0x1 ;  /* 0x000000010a0b781a */ /* 0x000fc60000000200 */
[----:B----4-:R-:W-:Y:S01]  /*00d0*/  IMAD.WIDE R2, R0, 0x4, R2 ;  /* 0x0000000400027825 */ /* 0x010fe200078e0202 */
[----:B------:R-:W-:-:S04]  /*00e0*/  LEA.HI R11, R11, R0, RZ, 0x7 ;  /* 0x000000000b0b7211 */ /* 0x000fc800078f38ff */
[----:B------:R-:W-:-:S04]  /*00f0*/  LOP3.LUT R11, R11, 0xffffff80, RZ, 0xc0, !PT ;  /* 0xffffff800b0b7812 */ /* 0x000fc800078ec0ff */
[----:B------:R-:W-:-:S05]  /*0100*/  IADD3 R13, R0, -R11, RZ ;  /* 0x8000000b000d7210 */ /* 0x000fca0007ffe0ff */
[----:B--2---:R-:W-:-:S04]  /*0110*/  IMAD.WIDE R10, R13, 0x4, R6 ;  /* 0x000000040d0a7825 */ /* 0x004fc800078e0206 */
[C---:B-----5:R-:W-:Y:S02]  /*0120*/  IMAD.WIDE R8, R13.reuse, 0x4, R8 ;  /* 0x000000040d087825 */ /* 0x060fe400078e0208 */
[----:B------:R-:W2:Y:S02]  /*0130*/  LDG.E.EL.64 R10, desc[UR4][R10.64] ;  /* 0x000000040a0a7981 */ /* 0x000ea4000c2e1b00 */
[----:B0-----:R-:W-:Y:S02]  /*0140*/  IMAD.WIDE R12, R13, 0x4, R4 ;  /* 0x000000040d0c7825 */ /* 0x001fe400078e0204 */
[----:B------:R-:W2:Y:S04]  /*0150*/  LDG.E.64 R4, desc[UR4][R2.64] ;  /* 0x0000000402047981 */ /* 0x000ea8000c1e1b00 */
[----:B------:R-:W3:Y:S04]  /*0160*/  LDG.E.EL.64 R6, desc[UR4][R8.64] ;  /* 0x0000000408067981 */ /* 0x000ee8000c2e1b00 */
[----:B------:R-:W3:Y:S01]  /*0170*/  LDG.E.EL.64 R12, desc[UR4][R12.64] ;  /* 0x000000040c0c7981 */ /* 0x000ee2000c2e1b00 */
[----:B--2---:R-:W-:Y:S01]  /*0180*/  FADD R4, R4, R10 ;  /* 0x0000000a04047221 */ /* 0x004fe20000000000 */
[----:B------:R-:W-:-:S03]  /*0190*/  FADD R5, R5, R11 ;  /* 0x0000000b05057221 */ /* 0x000fc60000000000 */
[----:B---3--:R-:W-:Y:S01]  /*01a0*/  FFMA R6, R6, R4, R12 ;  /* 0x0000000406067223 */ /* 0x008fe2000000000c */
[----:B------:R-:W-:-:S03]  /*01b0*/  FFMA R7, R7, R5, R13 ;  /* 0x0000000507077223 */ /* 0x000fc6000000000d */
[----:B------:R-:W-:Y:S01]  /*01c0*/  FMUL R14, R6, 1.4426950216293334961 ;  /* 0x3fb8aa3b060e7820 */ /* 0x000fe20000400000 */
[----:B------:R-:W-:-:S05]  /*01d0*/  FMUL R15, R7, 1.4426950216293334961 ;  /* 0x3fb8aa3b070f7820 */ /* 0x000fca0000400000 */
[----:B------:R-:W0:Y:S01]  /*01e0*/  FRND R14, R14 ;  /* 0x0000000e000e7307 */ /* 0x000e220000201000 */
[----:B------:R-:W-:Y:S01]  /*01f0*/  FADD.FTZ R10, |R6|, -RZ ;  /* 0x800000ff060a7221 */ /* 0x000fe20000010200 */
[----:B------:R-:W-:-:S06]  /*0200*/  FADD.FTZ R8, |R7|, -RZ ;  /* 0x800000ff07087221 */ /* 0x000fcc0000010200 */
[----:B------:R-:W1:Y:S01]  /*0210*/  FRND R15, R15 ;  /* 0x0000000f000f7307 */ /* 0x000e620000201000 */
[----:B------:R-:W-:Y:S02]  /*0220*/  FSETP.GEU.AND P0, PT, R10, 0.40999999642372131348, PT ;  /* 0x3ed1eb850a00780b */ /* 0x000fe40003f0e000 */
[----:B------:R-:W-:Y:S01]  /*0230*/  FSETP.GEU.AND P1, PT, R8, 0.40999999642372131348, PT ;  /* 0x3ed1eb850800780b */ /* 0x000fe20003f2e000 */
[----:B------:R-:W-:Y:S01]  /*0240*/  HFMA2.MMA R13, -RZ, RZ, 0.83837890625, -4044 ;  /* 0x3ab5ebe6ff0d7435 */ /* 0x000fe200000001ff */
[----:B0-----:R-:W-:-:S04]  /*0250*/  FSEL R9, R14, RZ, P0 ;  /* 0x000000ff0e097208 */ /* 0x001fc80000000000 */
[----:B------:R-:W-:Y:S02]  /*0260*/  FSETP.NEU.AND P4, PT, R9, 128, PT ;  /* 0x430000000900780b */ /* 0x000fe40003f8d000 */
[----:B-1----:R-:W-:Y:S01]  /*0270*/  FSEL R8, R15, RZ, P1 ;  /* 0x000000ff0f087208 */ /* 0x002fe20000800000 */
[C---:B------:R-:W-:Y:S01]  /*0280*/  FFMA.FTZ R12, -R9.reuse, 0.693145751953125, R6 ;  /* 0x3f317200090c7823 */ /* 0x040fe20000010106 */
[----:B------:R-:W-:-:S03]  /*0290*/  FSEL R10, R9, 127, P4 ;  /* 0x42fe0000090a7808 */ /* 0x000fc60002000000 */
[C---:B------:R-:W-:Y:S01]  /*02a0*/  FFMA.FTZ R11, -R8.reuse, 0.693145751953125, R7 ;  /* 0x3f317200080b7823 */ /* 0x040fe20000010107 */
[----:B------:R-:W-:Y:S01]  /*02b0*/  FFMA.FTZ R9, -R9, 1.428606765330187045e-06, R12 ;  /* 0x35bfbe8e09097823 */ /* 0x000fe2000001010c */
[C---:B------:R-:W-:Y:S02]  /*02c0*/  FSETP.NEU.AND P2, PT, R8.reuse, 128, PT ;  /* 0x430000000800780b */ /* 0x040fe40003f4d000 */
[C---:B------:R-:W-:Y:S01]  /*02d0*/  FFMA.FTZ R16, -R8.reuse, 1.428606765330187045e-06, R11 ;  /* 0x35bfbe8e08107823 */ /* 0x040fe2000001010b */
[CC--:B------:R-:W-:Y:S01]  /*02e0*/  FFMA.FTZ R14, R9.reuse, R13.reuse, 0.0083824126049876213074 ;  /* 0x3c095663090e7423 */ /* 0x0c0fe2000001000d */
[----:B------:R-:W-:Y:S02]  /*02f0*/  FSEL R11, R8, 127, P2 ;  /* 0x42fe0000080b7808 */ /* 0x000fe40001000000 */
[C---:B------:R-:W-:Y:S01]  /*0300*/  FFMA.FTZ R13, R16.reuse, R13, 0.0083824126049876213074 ;  /* 0x3c095663100d7423 */ /* 0x040fe2000001000d */
[C---:B------:R-:W-:Y:S01]  /*0310*/  FFMA.FTZ R14, R9.reuse, R14, 0.041667830199003219604 ;  /* 0x3d2aabe3090e7423 */ /* 0x040fe2000001000e */
[----:B------:R-:W0:Y:S02]  /*0320*/  MUFU.EX2 R12, R10 ;  /* 0x0000000a000c7308 */ /* 0x000e240000000800 */
[----:B------:R-:W-:Y:S01]  /*0330*/  FFMA.FTZ R15, R16, R13, 0.041667830199003219604 ;  /* 0x3d2aabe3100f7423 */ /* 0x000fe2000001000d */
[----:B------:R-:W-:-:S05]  /*0340*/  FFMA.FTZ R14, R9, R14, 0.16666397452354431152 ;  /* 0x3e2aa9f6090e7423 */ /* 0x000fca000001000e */
[----:B------:R-:W1:Y:S01]  /*0350*/  MUFU.EX2 R13, R11 ;  /* 0x0000000b000d7308 */ /* 0x000e620000000800 */
[----:B------:R-:W-:Y:S01]  /*0360*/  FFMA.FTZ R15, R16, R15, 0.16666397452354431152 ;  /* 0x3e2aa9f6100f7423 */ /* 0x000fe2000001000f */
[----:B------:R-:W-:-:S03]  /*0370*/  FFMA.FTZ R14, R9, R14, 0.49999994039535522461 ;  /* 0x3efffffe090e7423 */ /* 0x000fc6000001000e */
[----:B------:R-:W-:Y:S01]  /*0380*/  FFMA.FTZ R15, R16, R15, 0.49999994039535522461 ;  /* 0x3efffffe100f7423 */ /* 0x000fe2000001000f */
[----:B------:R-:W-:-:S03]  /*0390*/  FMUL R14, R9, R14 ;  /* 0x0000000e090e7220 */ /* 0x000fc60000400000 */
[C---:B------:R-:W-:Y:S01]  /*03a0*/  FMUL R17, R16.reuse, R15 ;  /* 0x0000000f10117220 */ /* 0x040fe20000400000 */
[----:B------:R-:W-:Y:S02]  /*03b0*/  FFMA.FTZ R15, R9, R14, R9 ;  /* 0x0000000e090f7223 */ /* 0x000fe40000010009 */
[----:B------:R-:W2:Y:S01]  /*03c0*/  LDC.64 R8, c[0x0][0x230] ;  /* 0x00008c00ff087b82 */ /* 0x000ea20000000a00 */
[----:B------:R-:W-:Y:S01]  /*03d0*/  FFMA.FTZ R16, R16, R17, R16 ;  /* 0x0000001110107223 */ /* 0x000fe20000010010 */
[----:B0-----:R-:W-:Y:S01]  /*03e0*/  FADD R17, R12, -1 ;  /* 0xbf8000000c117421 */ /* 0x001fe20000000000 */
[C---:B-1----:R-:W-:Y:S01]  /*03f0*/  FADD R14, R13.reuse, -1 ;  /* 0xbf8000000d0e7421 */ /* 0x042fe20000000000 */
[----:B------:R-:W-:Y:S02]  /*0400*/  FSETP.NEU.AND P1, PT, R6, RZ, PT ;  /* 0x000000ff0600720b */ /* 0x000fe40003f2d000 */
[----:B------:R-:W-:Y:S01]  /*0410*/  FFMA.FTZ R12, R12, R15, R17 ;  /* 0x0000000f0c0c7223 */ /* 0x000fe20000010011 */
[----:B------:R-:W-:Y:S01]  /*0420*/  FFMA.FTZ R13, R13, R16, R14 ;  /* 0x000000100d0d7223 */ /* 0x000fe2000001000e */
[----:B------:R-:W-:-:S02]  /*0430*/  FSETP.NEU.AND P0, PT, R7, RZ, PT ;  /* 0x000000ff0700720b */ /* 0x000fc40003f0d000 */
[----:B------:R-:W-:Y:S01]  /*0440*/  FSETP.GT.AND P3, PT, R11, 128, PT ;  /* 0x430000000b00780b */ /* 0x000fe20003f64000 */
[----:B------:R-:W-:Y:S01]  /*0450*/  @!P2 FADD R13, R13, R13 ;  /* 0x0000000d0d0da221 */ /* 0x000fe20000000000 */
[----:B------:R-:W-:Y:S01]  /*0460*/  @!P4 FADD R12, R12, R12 ;  /* 0x0000000c0c0cc221 */ /* 0x000fe20000000000 */
[C---:B------:R-:W-:Y:S02]  /*0470*/  FSETP.GT.AND P4, PT, R10.reuse, 128, PT ;  /* 0x430000000a00780b */ /* 0x040fe40003f84000 */
[----:B------:R-:W-:Y:S02]  /*0480*/  FSETP.GEU.AND P2, PT, R11, -25, PT ;  /* 0xc1c800000b00780b */ /* 0x000fe40003f4e000 */
[----:B------:R-:W-:Y:S02]  /*0490*/  FSEL R13, R13, +INF , !P3 ;  /* 0x7f8000000d0d7808 */ /* 0x000fe40005800000 */
[----:B------:R-:W-:Y:S02]  /*04a0*/  FSETP.GEU.AND P3, PT, R10, -25, PT ;  /* 0xc1c800000a00780b */ /* 0x000fe40003f6e000 */
[----:B------:R-:W-:Y:S01]  /*04b0*/  FSEL R12, R12, +INF , !P4 ;  /* 0x7f8000000c0c7808 */ /* 0x000fe20006000000 */
[----:B------:R-:W-:Y:S01]  /*04c0*/  FADD R11, R6, R6 ;  /* 0x00000006060b7221 */ /* 0x000fe20000000000 */
[----:B------:R-:W-:Y:S01]  /*04d0*/  FSEL R10, R13, -1, P2 ;  /* 0xbf8000000d0a7808 */ /* 0x000fe20001000000 */
[----:B------:R-:W-:Y:S01]  /*04e0*/  @!P0 FADD R10, R7, R7 ;  /* 0x00000007070a8221 */ /* 0x000fe20000000000 */
[----:B------:R-:W-:-:S02]  /*04f0*/  @P1 FSEL R11, R12, -1, P3 ;  /* 0xbf8000000c0b1808 */ /* 0x000fc40001800000 */
[----:B------:R-:W-:Y:S02]  /*0500*/  FSETP.GT.AND P1, PT, R6, RZ, PT ;  /* 0x000000ff0600720b */ /* 0x000fe40003f24000 */
[C---:B------:R-:W-:Y:S01]  /*0510*/  FSETP.GT.AND P0, PT, R7.reuse, RZ, PT ;  /* 0x000000ff0700720b */ /* 0x040fe20003f04000 */
[----:B--2---:R-:W-:Y:S01]  /*0520*/  IMAD.WIDE R8, R0, 0x4, R8 ;  /* 0x0000000400087825 */ /* 0x004fe200078e0208 */
[----:B------:R-:W-:Y:S02]  /*0530*/  FSEL R6, R6, R11, P1 ;  /* 0x0000000b06067208 */ /* 0x000fe40000800000 */
[----:B------:R-:W-:Y:S01]  /*0540*/  FSEL R7, R7, R10, P0 ;  /* 0x0000000a07077208 */ /* 0x000fe20000000000 */
[----:B------:R-:W-:Y:S04]  /*0550*/  STG.E.64 desc[UR4][R2.64], R4 ;  /* 0x0000000402007986 */ /* 0x000fe8000c101b04 */
[----:B------:R-:W-:Y:S01]  /*0560*/  STG.E.64 desc[UR4][R8.64], R6 ;  /* 0x0000000608007986 */ /* 0x000fe2000c101b04 */
[----:B------:R-:W-:Y:S05]  /*0570*/  EXIT ;  /* 0x000000000000794d */ /* 0x000fea0003800000 */
.L_x_0:
[----:B------:R-:W-:-:S00]  /*0580*/  BRA `(.L_x_0) ;  /* 0xfffffffc00fc7947 */ /* 0x000fc0000383ffff */
[----:B------:R-:W-:-:S00]  /*0590*/  NOP ;  /* 0x0000000000007918 */ /* 0x000fc00000000000 */
        /* <DEDUP_REMOVED lines=14> */
.L_x_1:


//--------------------- .nv.global.init           --------------------------
	.section	.nv.global.init,"aw",@progbits
.nv.global.init:
	.type		_$_str,@object
	.size		_$_str,(.L_0 - _$_str)
_$_str:
        /*0000*/ 	.byte	0x5f, 0x5f, 0x43, 0x55, 0x44, 0x41, 0x5f, 0x46, 0x54, 0x5a, 0x00
.L_0:


//--------------------- .nv.constant0.triton_poi_fused_add_convolution_elu_mul_22 --------------------------
	.section	.nv.constant0.triton_poi_fused_add_convolution_elu_mul_22,"a",@progbits
	.sectionflags	@""
	.align	4
.nv.constant0.triton_poi_fused_add_convolution_elu_mul_22:
	.zero		572
